//
// Generated by NVIDIA NVVM Compiler
//
// Compiler Build ID: CL-36424714
// Cuda compilation tools, release 13.0, V13.0.88
// Based on NVVM 20.0.0
//

.version 9.0
.target sm_100
.address_size 64

	// .globl	_Z10stencil_1dPfS_i
// _ZZ10stencil_1dPfS_iE4temp has been demoted

.visible .entry _Z10stencil_1dPfS_i(
	.param .u64 .ptr .align 1 _Z10stencil_1dPfS_i_param_0,
	.param .u64 .ptr .align 1 _Z10stencil_1dPfS_i_param_1,
	.param .u32 _Z10stencil_1dPfS_i_param_2
)
{
	.reg .pred 	%p<21>;
	.reg .b32 	%r<40>;
	.reg .b32 	%f<96>;
	.reg .b64 	%rd<21>;
	// demoted variable
	.shared .align 4 .b8 _ZZ10stencil_1dPfS_iE4temp[2072];
	ld.param.u64 	%rd12, [_Z10stencil_1dPfS_i_param_0];
	ld.param.u64 	%rd13, [_Z10stencil_1dPfS_i_param_1];
	ld.param.u32 	%r15, [_Z10stencil_1dPfS_i_param_2];
	cvta.to.global.u64 	%rd1, %rd13;
	cvta.to.global.u64 	%rd2, %rd12;
	mov.u32 	%r1, %tid.x;
	mov.u32 	%r16, %ctaid.x;
	shl.b32 	%r17, %r16, 9;
	mov.u32 	%r18, %ntid.x;
	mov.u32 	%r19, %nctaid.x;
	mul.lo.s32 	%r2, %r18, %r19;
	add.s32 	%r38, %r17, %r1;
	setp.ge.s32 	%p2, %r38, %r15;
	@%p2 bra 	$L__BB0_27;
	shl.b32 	%r20, %r1, 2;
	mov.u32 	%r21, _ZZ10stencil_1dPfS_iE4temp;
	add.s32 	%r4, %r21, %r20;
	add.s32 	%r22, %r38, -3;
	setp.lt.u32 	%p3, %r1, 3;
	add.s32 	%r23, %r1, 512;
	selp.b32 	%r24, %r1, %r23, %p3;
	setp.gt.s32 	%p4, %r22, -1;
	setp.lt.s32 	%p5, %r22, %r15;
	and.pred  	%p1, %p4, %p5;
	mul.wide.u32 	%rd14, %r22, 4;
	add.s64 	%rd3, %rd2, %rd14;
	shl.b32 	%r25, %r24, 2;
	add.s32 	%r5, %r21, %r25;
	add.s32 	%r26, %r38, %r2;
	max.s32 	%r27, %r15, %r26;
	setp.lt.s32 	%p6, %r26, %r15;
	selp.u32 	%r28, 1, 0, %p6;
	add.s32 	%r29, %r26, %r28;
	sub.s32 	%r30, %r27, %r29;
	div.u32 	%r31, %r30, %r2;
	add.s32 	%r6, %r31, %r28;
	and.b32  	%r32, %r6, 3;
	setp.eq.s32 	%p7, %r32, 3;
	@%p7 bra 	$L__BB0_8;
	add.s32 	%r33, %r6, 1;
	and.b32  	%r34, %r33, 3;
	neg.s32 	%r36, %r34;
	not.pred 	%p9, %p1;
$L__BB0_3:
	.pragma "nounroll";
	setp.gt.u32 	%p8, %r1, 5;
	mul.wide.s32 	%rd4, %r38, 4;
	add.s64 	%rd15, %rd2, %rd4;
	ld.global.f32 	%f11, [%rd15];
	st.shared.f32 	[%r4+12], %f11;
	@%p8 bra 	$L__BB0_7;
	mov.f32 	%f91, 0f00000000;
	@%p9 bra 	$L__BB0_6;
	ld.global.f32 	%f91, [%rd3];
$L__BB0_6:
	st.shared.f32 	[%r5], %f91;
$L__BB0_7:
	bar.sync 	0;
	ld.shared.f32 	%f13, [%r4];
	add.f32 	%f14, %f13, 0f00000000;
	ld.shared.f32 	%f15, [%r4+4];
	add.f32 	%f16, %f14, %f15;
	ld.shared.f32 	%f17, [%r4+8];
	add.f32 	%f18, %f16, %f17;
	ld.shared.f32 	%f19, [%r4+12];
	add.f32 	%f20, %f18, %f19;
	ld.shared.f32 	%f21, [%r4+16];
	add.f32 	%f22, %f20, %f21;
	ld.shared.f32 	%f23, [%r4+20];
	add.f32 	%f24, %f22, %f23;
	ld.shared.f32 	%f25, [%r4+24];
	add.f32 	%f26, %f24, %f25;
	add.s64 	%rd16, %rd1, %rd4;
	st.global.f32 	[%rd16], %f26;
	bar.sync 	0;
	add.s32 	%r38, %r38, %r2;
	add.s32 	%r36, %r36, 1;
	setp.ne.s32 	%p10, %r36, 0;
	@%p10 bra 	$L__BB0_3;
$L__BB0_8:
	setp.lt.u32 	%p11, %r6, 3;
	@%p11 bra 	$L__BB0_27;
	not.pred 	%p13, %p1;
	mul.wide.s32 	%rd7, %r2, 4;
	shl.b32 	%r35, %r2, 2;
$L__BB0_10:
	setp.gt.u32 	%p12, %r1, 5;
	mul.wide.s32 	%rd17, %r38, 4;
	add.s64 	%rd5, %rd2, %rd17;
	ld.global.f32 	%f27, [%rd5];
	st.shared.f32 	[%r4+12], %f27;
	@%p12 bra 	$L__BB0_14;
	mov.f32 	%f92, 0f00000000;
	@%p13 bra 	$L__BB0_13;
	ld.global.f32 	%f92, [%rd3];
$L__BB0_13:
	st.shared.f32 	[%r5], %f92;
$L__BB0_14:
	setp.gt.u32 	%p14, %r1, 5;
	bar.sync 	0;
	ld.shared.f32 	%f29, [%r4];
	add.f32 	%f30, %f29, 0f00000000;
	ld.shared.f32 	%f31, [%r4+4];
	add.f32 	%f32, %f30, %f31;
	ld.shared.f32 	%f33, [%r4+8];
	add.f32 	%f34, %f32, %f33;
	ld.shared.f32 	%f35, [%r4+12];
	add.f32 	%f36, %f34, %f35;
	ld.shared.f32 	%f37, [%r4+16];
	add.f32 	%f38, %f36, %f37;
	ld.shared.f32 	%f39, [%r4+20];
	add.f32 	%f40, %f38, %f39;
	ld.shared.f32 	%f41, [%r4+24];
	add.f32 	%f42, %f40, %f41;
	add.s64 	%rd6, %rd1, %rd17;
	st.global.f32 	[%rd6], %f42;
	bar.sync 	0;
	add.s64 	%rd8, %rd5, %rd7;
	ld.global.f32 	%f43, [%rd8];
	st.shared.f32 	[%r4+12], %f43;
	@%p14 bra 	$L__BB0_18;
	mov.f32 	%f93, 0f00000000;
	@%p13 bra 	$L__BB0_17;
	ld.global.f32 	%f93, [%rd3];
$L__BB0_17:
	st.shared.f32 	[%r5], %f93;
$L__BB0_18:
	setp.gt.u32 	%p16, %r1, 5;
	bar.sync 	0;
	ld.shared.f32 	%f45, [%r4];
	add.f32 	%f46, %f45, 0f00000000;
	ld.shared.f32 	%f47, [%r4+4];
	add.f32 	%f48, %f46, %f47;
	ld.shared.f32 	%f49, [%r4+8];
	add.f32 	%f50, %f48, %f49;
	ld.shared.f32 	%f51, [%r4+12];
	add.f32 	%f52, %f50, %f51;
	ld.shared.f32 	%f53, [%r4+16];
	add.f32 	%f54, %f52, %f53;
	ld.shared.f32 	%f55, [%r4+20];
	add.f32 	%f56, %f54, %f55;
	ld.shared.f32 	%f57, [%r4+24];
	add.f32 	%f58, %f56, %f57;
	add.s64 	%rd9, %rd6, %rd7;
	st.global.f32 	[%rd9], %f58;
	bar.sync 	0;
	add.s64 	%rd10, %rd8, %rd7;
	ld.global.f32 	%f59, [%rd10];
	st.shared.f32 	[%r4+12], %f59;
	@%p16 bra 	$L__BB0_22;
	mov.f32 	%f94, 0f00000000;
	@%p13 bra 	$L__BB0_21;
	ld.global.f32 	%f94, [%rd3];
$L__BB0_21:
	st.shared.f32 	[%r5], %f94;
$L__BB0_22:
	setp.gt.u32 	%p18, %r1, 5;
	bar.sync 	0;
	ld.shared.f32 	%f61, [%r4];
	add.f32 	%f62, %f61, 0f00000000;
	ld.shared.f32 	%f63, [%r4+4];
	add.f32 	%f64, %f62, %f63;
	ld.shared.f32 	%f65, [%r4+8];
	add.f32 	%f66, %f64, %f65;
	ld.shared.f32 	%f67, [%r4+12];
	add.f32 	%f68, %f66, %f67;
	ld.shared.f32 	%f69, [%r4+16];
	add.f32 	%f70, %f68, %f69;
	ld.shared.f32 	%f71, [%r4+20];
	add.f32 	%f72, %f70, %f71;
	ld.shared.f32 	%f73, [%r4+24];
	add.f32 	%f74, %f72, %f73;
	add.s64 	%rd11, %rd9, %rd7;
	st.global.f32 	[%rd11], %f74;
	bar.sync 	0;
	add.s64 	%rd19, %rd10, %rd7;
	ld.global.f32 	%f75, [%rd19];
	st.shared.f32 	[%r4+12], %f75;
	@%p18 bra 	$L__BB0_26;
	mov.f32 	%f95, 0f00000000;
	@%p13 bra 	$L__BB0_25;
	ld.global.f32 	%f95, [%rd3];
$L__BB0_25:
	st.shared.f32 	[%r5], %f95;
$L__BB0_26:
	bar.sync 	0;
	ld.shared.f32 	%f77, [%r4];
	add.f32 	%f78, %f77, 0f00000000;
	ld.shared.f32 	%f79, [%r4+4];
	add.f32 	%f80, %f78, %f79;
	ld.shared.f32 	%f81, [%r4+8];
	add.f32 	%f82, %f80, %f81;
	ld.shared.f32 	%f83, [%r4+12];
	add.f32 	%f84, %f82, %f83;
	ld.shared.f32 	%f85, [%r4+16];
	add.f32 	%f86, %f84, %f85;
	ld.shared.f32 	%f87, [%r4+20];
	add.f32 	%f88, %f86, %f87;
	ld.shared.f32 	%f89, [%r4+24];
	add.f32 	%f90, %f88, %f89;
	add.s64 	%rd20, %rd11, %rd7;
	st.global.f32 	[%rd20], %f90;
	bar.sync 	0;
	add.s32 	%r38, %r35, %r38;
	setp.lt.s32 	%p20, %r38, %r15;
	@%p20 bra 	$L__BB0_10;
$L__BB0_27:
	ret;

}


// ===== COMPILED SASS (sm_100) =====

	.target	sm_100

	.elftype	@"ET_EXEC"


//--------------------- .note.nv.tkinfo           --------------------------
	.section	.note.nv.tkinfo,"",@"SHT_NOTE"
	.sectionflags	@"SHF_NOTE_NV_TKINFO"
	.tkinfo
        /*0018*/ 	.word	0x00000002
        /*0030*/ 	.string	""
        /*0030*/ 	.string	"ptxas"
        /*0030*/ 	.string	"Cuda compilation tools, release 13.0, V13.0.88"
        /*0030*/ 	.string	"Build cuda_13.0.r13.0/compiler.36424714_0"
        /*0030*/ 	.string	"-arch sm_100 -m 64 "



//--------------------- .note.nv.cuinfo           --------------------------
	.section	.note.nv.cuinfo,"",@"SHT_NOTE"
	.sectionflags	@"SHF_NOTE_NV_CUINFO"
        /*0018*/ 	.short	0x0002
        /*001a*/ 	.short	0x0064
        /*001c*/ 	.short	0x0082
	.zero		2


//--------------------- .nv.info                  --------------------------
	.section	.nv.info,"",@"SHT_CUDA_INFO"
	.align	4


	//----- nvinfo : EIATTR_REGCOUNT
	.align		4
        /*0000*/ 	.byte	0x04, 0x2f
        /*0002*/ 	.short	(.L_1 - .L_0)
	.align		4
.L_0:
        /*0004*/ 	.word	index@(_Z10stencil_1dPfS_i)
        /*0008*/ 	.word	0x0000001d


	//----- nvinfo : EIATTR_FRAME_SIZE
	.align		4
.L_1:
        /*000c*/ 	.byte	0x04, 0x11
        /*000e*/ 	.short	(.L_3 - .L_2)
	.align		4
.L_2:
        /*0010*/ 	.word	index@(_Z10stencil_1dPfS_i)
        /*0014*/ 	.word	0x00000000


	//----- nvinfo : EIATTR_MIN_STACK_SIZE
	.align		4
.L_3:
        /*0018*/ 	.byte	0x04, 0x12
        /*001a*/ 	.short	(.L_5 - .L_4)
	.align		4
.L_4:
        /*001c*/ 	.word	index@(_Z10stencil_1dPfS_i)
        /*0020*/ 	.word	0x00000000
.L_5:


//--------------------- .nv.compat                --------------------------
	.section	.nv.compat,"",@"SHT_CUDA_COMPAT_INFO"
	.align	4
        /*0000*/ 	.byte	0x02, 0x09, 0x00, 0x00, 0x02, 0x02, 0x01, 0x00, 0x02, 0x05, 0x05, 0x00, 0x03, 0x07, 0x01, 0x01
        /*0010*/ 	.byte	0x02, 0x03, 0x00, 0x00, 0x02, 0x06, 0x01, 0x00, 0x04, 0x0b, 0x08, 0x00, 0x09, 0x00, 0x00, 0x00
        /*0020*/ 	.byte	0x00, 0x00, 0x00, 0x00


//--------------------- .nv.info._Z10stencil_1dPfS_i --------------------------
	.section	.nv.info._Z10stencil_1dPfS_i,"",@"SHT_CUDA_INFO"
	.sectionflags	@""
	.align	4


	//----- nvinfo : EIATTR_CUDA_API_VERSION
	.align		4
        /*0000*/ 	.byte	0x04, 0x37
        /*0002*/ 	.short	(.L_7 - .L_6)
.L_6:
        /*0004*/ 	.word	0x00000082


	//----- nvinfo : EIATTR_KPARAM_INFO
	.align		4
.L_7:
        /*0008*/ 	.byte	0x04, 0x17
        /*000a*/ 	.short	(.L_9 - .L_8)
.L_8:
        /*000c*/ 	.word	0x00000000
        /*0010*/ 	.short	0x0002
        /*0012*/ 	.short	0x0010
        /*0014*/ 	.byte	0x00, 0xf0, 0x11, 0x00


	//----- nvinfo : EIATTR_KPARAM_INFO
	.align		4
.L_9:
        /*0018*/ 	.byte	0x04, 0x17
        /*001a*/ 	.short	(.L_11 - .L_10)
.L_10:
        /*001c*/ 	.word	0x00000000
        /*0020*/ 	.short	0x0001
        /*0022*/ 	.short	0x0008
        /*0024*/ 	.byte	0x00, 0xf5, 0x21, 0x00


	//----- nvinfo : EIATTR_KPARAM_INFO
	.align		4
.L_11:
        /*0028*/ 	.byte	0x04, 0x17
        /*002a*/ 	.short	(.L_13 - .L_12)
.L_12:
        /*002c*/ 	.word	0x00000000
        /*0030*/ 	.short	0x0000
        /*0032*/ 	.short	0x0000
        /*0034*/ 	.byte	0x00, 0xf5, 0x21, 0x00


	//----- nvinfo : EIATTR_SPARSE_MMA_MASK
	.align		4
.L_13:
        /*0038*/ 	.byte	0x03, 0x50
        /*003a*/ 	.short	0x0000


	//----- nvinfo : EIATTR_MAXREG_COUNT
	.align		4
        /*003c*/ 	.byte	0x03, 0x1b
        /*003e*/ 	.short	0x00ff


	//----- nvinfo : EIATTR_NUM_BARRIERS
	.align		4
        /*0040*/ 	.byte	0x02, 0x4c
        /*0042*/ 	.byte	0x01
	.zero		1


	//----- nvinfo : EIATTR_MERCURY_ISA_VERSION
	.align		4
        /*0044*/ 	.byte	0x03, 0x5f
        /*0046*/ 	.short	0x0101


	//----- nvinfo : EIATTR_VRC_CTA_INIT_COUNT
	.align		4
        /*0048*/ 	.byte	0x02, 0x4a
	.zero		1
	.zero		1


	//----- nvinfo : EIATTR_EXIT_INSTR_OFFSETS
	.align		4
        /*004c*/ 	.byte	0x04, 0x1c
        /*004e*/ 	.short	(.L_15 - .L_14)


	//   ....[0]....
.L_14:
        /*0050*/ 	.word	0x00000090


	//   ....[1]....
        /*0054*/ 	.word	0x000005c0


	//   ....[2]....
        /*0058*/ 	.word	0x00000db0


	//----- nvinfo : EIATTR_CRS_STACK_SIZE
	.align		4
.L_15:
        /*005c*/ 	.byte	0x04, 0x1e
        /*005e*/ 	.short	(.L_17 - .L_16)
.L_16:
        /*0060*/ 	.word	0x00000000


	//----- nvinfo : EIATTR_CBANK_PARAM_SIZE
	.align		4
.L_17:
        /*0064*/ 	.byte	0x03, 0x19
        /*0066*/ 	.short	0x0014


	//----- nvinfo : EIATTR_PARAM_CBANK
	.align		4
        /*0068*/ 	.byte	0x04, 0x0a
        /*006a*/ 	.short	(.L_19 - .L_18)
	.align		4
.L_18:
        /*006c*/ 	.word	index@(.nv.constant0._Z10stencil_1dPfS_i)
        /*0070*/ 	.short	0x0380
        /*0072*/ 	.short	0x0014


	//----- nvinfo : EIATTR_SW_WAR
	.align		4
.L_19:
        /*0074*/ 	.byte	0x04, 0x36
        /*0076*/ 	.short	(.L_21 - .L_20)
.L_20:
        /*0078*/ 	.word	0x00000008
.L_21:


//--------------------- .nv.callgraph             --------------------------
	.section	.nv.callgraph,"",@"SHT_CUDA_CALLGRAPH"
	.align	4
	.sectionentsize	8
	.align		4
        /*0000*/ 	.word	0x00000000
	.align		4
        /*0004*/ 	.word	0xffffffff
	.align		4
        /*0008*/ 	.word	0x00000000
	.align		4
        /*000c*/ 	.word	0xfffffffe
	.align		4
        /*0010*/ 	.word	0x00000000
	.align		4
        /*0014*/ 	.word	0xfffffffd
	.align		4
        /*0018*/ 	.word	0x00000000
	.align		4
        /*001c*/ 	.word	0xfffffffc


//--------------------- .text._Z10stencil_1dPfS_i --------------------------
	.section	.text._Z10stencil_1dPfS_i,"ax",@progbits
	.align	128
        .global         _Z10stencil_1dPfS_i
        .type           _Z10stencil_1dPfS_i,@function
        .size           _Z10stencil_1dPfS_i,(.L_x_22 - _Z10stencil_1dPfS_i)
        .other          _Z10stencil_1dPfS_i,@"STO_CUDA_ENTRY STV_DEFAULT"
_Z10stencil_1dPfS_i:
.text._Z10stencil_1dPfS_i:
[----:B------:R-:W-:Y:S01]  /*0000*/  LDC R1, c[0x0][0x37c] ;  /* 0x0000df00ff017b82 */ /* 0x000fe20000000800 */
[----:B------:R-:W0:Y:S01]  /*0010*/  S2R R11, SR_TID.X ;  /* 0x00000000000b7919 */ /* 0x000e220000002100 */
[----:B------:R-:W1:Y:S01]  /*0020*/  LDCU UR8, c[0x0][0x390] ;  /* 0x00007200ff0877ac */ /* 0x000e620008000800 */
[----:B------:R-:W0:Y:S01]  /*0030*/  S2R R0, SR_CTAID.X ;  /* 0x0000000000007919 */ /* 0x000e220000002500 */
[----:B------:R-:W2:Y:S04]  /*0040*/  LDCU UR4, c[0x0][0x360] ;  /* 0x00006c00ff0477ac */ /* 0x000ea80008000800 */
[----:B------:R-:W2:Y:S02]  /*0050*/  LDC R10, c[0x0][0x370] ;  /* 0x0000dc00ff0a7b82 */ /* 0x000ea40000000800 */
[----:B--2---:R-:W-:Y:S01]  /*0060*/  IMAD R10, R10, UR4, RZ ;  /* 0x000000040a0a7c24 */ /* 0x004fe2000f8e02ff */
[----:B0-----:R-:W-:-:S04]  /*0070*/  LEA R9, R0, R11, 0x9 ;  /* 0x0000000b00097211 */ /* 0x001fc800078e48ff */
[----:B-1----:R-:W-:-:S13]  /*0080*/  ISETP.GE.AND P0, PT, R9, UR8, PT ;  /* 0x0000000809007c0c */ /* 0x002fda000bf06270 */
[----:B------:R-:W-:Y:S05]  /*0090*/  @P0 EXIT ;  /* 0x000000000000094d */ /* 0x000fea0003800000 */
[----:B------:R-:W0:Y:S01]  /*00a0*/  I2F.U32.RP R4, R10 ;  /* 0x0000000a00047306 */ /* 0x000e220000209000 */
[----:B------:R-:W-:Y:S01]  /*00b0*/  IADD3 R0, PT, PT, R10, R9, RZ ;  /* 0x000000090a007210 */ /* 0x000fe20007ffe0ff */
[----:B------:R-:W1:Y:S01]  /*00c0*/  S2UR UR5, SR_CgaCtaId ;  /* 0x00000000000579c3 */ /* 0x000e620000008800 */
[----:B------:R-:W-:Y:S01]  /*00d0*/  IADD3 R7, PT, PT, RZ, -R10, RZ ;  /* 0x8000000aff077210 */ /* 0x000fe20007ffe0ff */
[----:B------:R-:W-:Y:S01]  /*00e0*/  UMOV UR4, 0x400 ;  /* 0x0000040000047882 */ /* 0x000fe20000000000 */
[C---:B------:R-:W-:Y:S01]  /*00f0*/  ISETP.GE.AND P0, PT, R0.reuse, UR8, PT ;  /* 0x0000000800007c0c */ /* 0x040fe2000bf06270 */
[----:B------:R-:W2:Y:S01]  /*0100*/  LDCU.64 UR6, c[0x0][0x358] ;  /* 0x00006b00ff0677ac */ /* 0x000ea20008000a00 */
[----:B------:R-:W-:Y:S02]  /*0110*/  VIMNMX R5, PT, PT, R0, UR8, !PT ;  /* 0x0000000800057c48 */ /* 0x000fe4000ffe0100 */
[----:B------:R-:W-:Y:S01]  /*0120*/  SEL R12, RZ, 0x1, P0 ;  /* 0x00000001ff0c7807 */ /* 0x000fe20000000000 */
[----:B------:R-:W3:Y:S01]  /*0130*/  LDCU UR9, c[0x0][0x390] ;  /* 0x00007200ff0977ac */ /* 0x000ee20008000800 */
[----:B------:R-:W-:-:S02]  /*0140*/  ISETP.NE.U32.AND P2, PT, R10, RZ, PT ;  /* 0x000000ff0a00720c */ /* 0x000fc40003f45070 */
[----:B------:R-:W-:Y:S01]  /*0150*/  IADD3 R5, PT, PT, R5, -R0, -R12 ;  /* 0x8000000005057210 */ /* 0x000fe20007ffe80c */
[----:B0-----:R-:W0:Y:S01]  /*0160*/  MUFU.RCP R4, R4 ;  /* 0x0000000400047308 */ /* 0x001e220000001000 */
[----:B-1----:R-:W-:Y:S01]  /*0170*/  ULEA UR4, UR5, UR4, 0x18 ;  /* 0x0000000405047291 */ /* 0x002fe2000f8ec0ff */
[----:B0-----:R-:W-:-:S06]  /*0180*/  IADD3 R2, PT, PT, R4, 0xffffffe, RZ ;  /* 0x0ffffffe04027810 */ /* 0x001fcc0007ffe0ff */
[----:B------:R0:W1:Y:S02]  /*0190*/  F2I.FTZ.U32.TRUNC.NTZ R3, R2 ;  /* 0x0000000200037305 */ /* 0x000064000021f000 */
[----:B0-----:R-:W-:Y:S02]  /*01a0*/  HFMA2 R2, -RZ, RZ, 0, 0 ;  /* 0x00000000ff027431 */ /* 0x001fe400000001ff */
[----:B-1----:R-:W-:-:S04]  /*01b0*/  IMAD R7, R7, R3, RZ ;  /* 0x0000000307077224 */ /* 0x002fc800078e02ff */
[----:B------:R-:W-:Y:S02]  /*01c0*/  IMAD.HI.U32 R4, R3, R7, R2 ;  /* 0x0000000703047227 */ /* 0x000fe400078e0002 */
[----:B------:R-:W0:Y:S04]  /*01d0*/  LDC.64 R2, c[0x0][0x380] ;  /* 0x0000e000ff027b82 */ /* 0x000e280000000a00 */
[----:B------:R-:W-:-:S05]  /*01e0*/  IMAD.HI.U32 R7, R4, R5, RZ ;  /* 0x0000000504077227 */ /* 0x000fca00078e00ff */
[----:B------:R-:W-:-:S05]  /*01f0*/  IADD3 R0, PT, PT, -R7, RZ, RZ ;  /* 0x000000ff07007210 */ /* 0x000fca0007ffe1ff */
[----:B------:R-:W-:Y:S01]  /*0200*/  IMAD R5, R10, R0, R5 ;  /* 0x000000000a057224 */ /* 0x000fe200078e0205 */
[----:B------:R-:W-:-:S04]  /*0210*/  IADD3 R0, PT, PT, R11, 0x200, RZ ;  /* 0x000002000b007810 */ /* 0x000fc80007ffe0ff */
[----:B------:R-:W-:-:S13]  /*0220*/  ISETP.GE.U32.AND P0, PT, R5, R10, PT ;  /* 0x0000000a0500720c */ /* 0x000fda0003f06070 */
[----:B------:R-:W-:Y:S02]  /*0230*/  @P0 IADD3 R5, PT, PT, -R10, R5, RZ ;  /* 0x000000050a050210 */ /* 0x000fe40007ffe1ff */
[----:B------:R-:W-:Y:S02]  /*0240*/  @P0 IADD3 R7, PT, PT, R7, 0x1, RZ ;  /* 0x0000000107070810 */ /* 0x000fe40007ffe0ff */
[----:B------:R-:W-:Y:S02]  /*0250*/  ISETP.GE.U32.AND P1, PT, R5, R10, PT ;  /* 0x0000000a0500720c */ /* 0x000fe40003f26070 */
[----:B------:R-:W-:-:S04]  /*0260*/  IADD3 R5, PT, PT, R9, -0x3, RZ ;  /* 0xfffffffd09057810 */ /* 0x000fc80007ffe0ff */
[C---:B------:R-:W-:Y:S01]  /*0270*/  ISETP.GE.AND P0, PT, R5.reuse, UR8, PT ;  /* 0x0000000805007c0c */ /* 0x040fe2000bf06270 */
[----:B0-----:R-:W-:-:S03]  /*0280*/  IMAD.WIDE.U32 R2, R5, 0x4, R2 ;  /* 0x0000000405027825 */ /* 0x001fc600078e0002 */
[----:B------:R-:W-:-:S03]  /*0290*/  ISETP.GT.AND P0, PT, R5, -0x1, !P0 ;  /* 0xffffffff0500780c */ /* 0x000fc60004704270 */
[----:B------:R-:W-:Y:S02]  /*02a0*/  @P1 IADD3 R7, PT, PT, R7, 0x1, RZ ;  /* 0x0000000107071810 */ /* 0x000fe40007ffe0ff */
[----:B------:R-:W-:Y:S02]  /*02b0*/  @!P2 LOP3.LUT R7, RZ, R10, RZ, 0x33, !PT ;  /* 0x0000000aff07a212 */ /* 0x000fe400078e33ff */
[C---:B------:R-:W-:Y:S02]  /*02c0*/  ISETP.GE.U32.AND P1, PT, R11.reuse, 0x3, PT ;  /* 0x000000030b00780c */ /* 0x040fe40003f26070 */
[----:B------:R-:W-:Y:S02]  /*02d0*/  IADD3 R12, PT, PT, R12, R7, RZ ;  /* 0x000000070c0c7210 */ /* 0x000fe40007ffe0ff */
[----:B------:R-:W-:Y:S02]  /*02e0*/  SEL R0, R11, R0, !P1 ;  /* 0x000000000b007207 */ /* 0x000fe40004800000 */
[----:B------:R-:W-:-:S02]  /*02f0*/  LOP3.LUT R4, R12, 0x3, RZ, 0xc0, !PT ;  /* 0x000000030c047812 */ /* 0x000fc400078ec0ff */
[----:B------:R-:W-:Y:S02]  /*0300*/  LEA R8, R0, UR4, 0x2 ;  /* 0x0000000400087c11 */ /* 0x000fe4000f8e10ff */
[----:B------:R-:W-:Y:S02]  /*0310*/  ISETP.NE.AND P2, PT, R4, 0x3, PT ;  /* 0x000000030400780c */ /* 0x000fe40003f45270 */
[----:B------:R-:W-:-:S11]  /*0320*/  LEA R0, R11, UR4, 0x2 ;  /* 0x000000040b007c11 */ /* 0x000fd6000f8e10ff */
[----:B--23--:R-:W-:Y:S05]  /*0330*/  @!P2 BRA `(.L_x_0) ;  /* 0x00000000009ca947 */ /* 0x00cfea0003800000 */
[----:B------:R-:W0:Y:S01]  /*0340*/  LDC.64 R4, c[0x0][0x380] ;  /* 0x0000e000ff047b82 */ /* 0x000e220000000a00 */
[----:B------:R-:W-:Y:S02]  /*0350*/  IADD3 R13, PT, PT, R12, 0x1, RZ ;  /* 0x000000010c0d7810 */ /* 0x000fe40007ffe0ff */
[----:B------:R-:W-:Y:S02]  /*0360*/  ISETP.GT.U32.AND P1, PT, R11, 0x5, PT ;  /* 0x000000050b00780c */ /* 0x000fe40003f24070 */
[----:B------:R-:W-:-:S03]  /*0370*/  LOP3.LUT R13, R13, 0x3, RZ, 0xc0, !PT ;  /* 0x000000030d0d7812 */ /* 0x000fc600078ec0ff */
[----:B------:R-:W1:Y:S01]  /*0380*/  LDC.64 R6, c[0x0][0x388] ;  /* 0x0000e200ff067b82 */ /* 0x000e620000000a00 */
[----:B------:R-:W-:-:S07]  /*0390*/  IADD3 R13, PT, PT, -R13, RZ, RZ ;  /* 0x000000ff0d0d7210 */ /* 0x000fce0007ffe1ff */
.L_x_4:
[----:B0-2---:R-:W-:-:S06]  /*03a0*/  IMAD.WIDE R14, R9, 0x4, R4 ;  /* 0x00000004090e7825 */ /* 0x005fcc00078e0204 */
[----:B------:R-:W2:Y:S04]  /*03b0*/  LDG.E R15, desc[UR6][R14.64] ;  /* 0x000000060e0f7981 */ /* 0x000ea8000c1e1900 */
[----:B--2---:R0:W-:Y:S01]  /*03c0*/  STS [R0+0xc], R15 ;  /* 0x00000c0f00007388 */ /* 0x0041e20000000800 */
[----:B------:R-:W-:Y:S05]  /*03d0*/  @P1 BRA `(.L_x_1) ;  /* 0x0000000000181947 */ /* 0x000fea0003800000 */
[----:B------:R-:W-:Y:S01]  /*03e0*/  BSSY.RECONVERGENT B0, `(.L_x_2) ;  /* 0x0000004000007945 */ /* 0x000fe20003800200 */
[----:B0-----:R-:W-:-:S03]  /*03f0*/  MOV R15, RZ ;  /* 0x000000ff000f7202 */ /* 0x001fc60000000f00 */
[----:B------:R-:W-:Y:S05]  /*0400*/  @!P0 BRA `(.L_x_3) ;  /* 0x0000000000048947 */ /* 0x000fea0003800000 */
[----:B------:R0:W5:Y:S02]  /*0410*/  LDG.E R15, desc[UR6][R2.64] ;  /* 0x00000006020f7981 */ /* 0x000164000c1e1900 */
.L_x_3:
[----:B------:R-:W-:Y:S05]  /*0420*/  BSYNC.RECONVERGENT B0 ;  /* 0x0000000000007941 */ /* 0x000fea0003800200 */
.L_x_2:
[----:B-----5:R2:W-:Y:S02]  /*0430*/  STS [R8], R15 ;  /* 0x0000000f08007388 */ /* 0x0205e40000000800 */
.L_x_1:
[----:B------:R-:W-:Y:S05]  /*0440*/  WARPSYNC.ALL ;  /* 0x0000000000007948 */ /* 0x000fea0003800000 */
[----:B------:R-:W-:Y:S01]  /*0450*/  BAR.SYNC.DEFER_BLOCKING 0x0 ;  /* 0x0000000000007b1d */ /* 0x000fe20000010000 */
[----:B------:R-:W-:-:S04]  /*0460*/  IADD3 R13, PT, PT, R13, 0x1, RZ ;  /* 0x000000010d0d7810 */ /* 0x000fc80007ffe0ff */
[----:B------:R-:W-:Y:S01]  /*0470*/  ISETP.NE.AND P2, PT, R13, RZ, PT ;  /* 0x000000ff0d00720c */ /* 0x000fe20003f45270 */
[----:B------:R-:W3:Y:S04]  /*0480*/  LDS R14, [R0] ;  /* 0x00000000000e7984 */ /* 0x000ee80000000800 */
[----:B0-2---:R-:W0:Y:S04]  /*0490*/  LDS R15, [R0+0x4] ;  /* 0x00000400000f7984 */ /* 0x005e280000000800 */
[----:B------:R-:W2:Y:S04]  /*04a0*/  LDS R17, [R0+0x8] ;  /* 0x0000080000117984 */ /* 0x000ea80000000800 */
[----:B------:R-:W4:Y:S04]  /*04b0*/  LDS R19, [R0+0xc] ;  /* 0x00000c0000137984 */ /* 0x000f280000000800 */
[----:B------:R-:W5:Y:S04]  /*04c0*/  LDS R21, [R0+0x10] ;  /* 0x0000100000157984 */ /* 0x000f680000000800 */
[----:B------:R-:W1:Y:S04]  /*04d0*/  LDS R23, [R0+0x14] ;  /* 0x0000140000177984 */ /* 0x000e680000000800 */
[----:B------:R-:W1:Y:S01]  /*04e0*/  LDS R16, [R0+0x18] ;  /* 0x0000180000107984 */ /* 0x000e620000000800 */
[----:B---3--:R-:W-:-:S04]  /*04f0*/  FADD R14, RZ, R14 ;  /* 0x0000000eff0e7221 */ /* 0x008fc80000000000 */
[----:B0-----:R-:W-:-:S04]  /*0500*/  FADD R14, R14, R15 ;  /* 0x0000000f0e0e7221 */ /* 0x001fc80000000000 */
[----:B--2---:R-:W-:-:S04]  /*0510*/  FADD R14, R14, R17 ;  /* 0x000000110e0e7221 */ /* 0x004fc80000000000 */
[----:B----4-:R-:W-:-:S04]  /*0520*/  FADD R14, R14, R19 ;  /* 0x000000130e0e7221 */ /* 0x010fc80000000000 */
[----:B-----5:R-:W-:-:S04]  /*0530*/  FADD R14, R14, R21 ;  /* 0x000000150e0e7221 */ /* 0x020fc80000000000 */
[----:B-1----:R-:W-:Y:S01]  /*0540*/  FADD R23, R14, R23 ;  /* 0x000000170e177221 */ /* 0x002fe20000000000 */
[----:B------:R-:W-:Y:S01]  /*0550*/  IMAD.WIDE R14, R9, 0x4, R6 ;  /* 0x00000004090e7825 */ /* 0x000fe200078e0206 */
[----:B------:R-:W-:-:S03]  /*0560*/  IADD3 R9, PT, PT, R10, R9, RZ ;  /* 0x000000090a097210 */ /* 0x000fc60007ffe0ff */
[----:B------:R-:W-:-:S05]  /*0570*/  FADD R23, R23, R16 ;  /* 0x0000001017177221 */ /* 0x000fca0000000000 */
[----:B------:R2:W-:Y:S01]  /*0580*/  STG.E desc[UR6][R14.64], R23 ;  /* 0x000000170e007986 */ /* 0x0005e2000c101906 */
[----:B------:R-:W-:Y:S06]  /*0590*/  BAR.SYNC.DEFER_BLOCKING 0x0 ;  /* 0x0000000000007b1d */ /* 0x000fec0000010000 */
[----:B------:R-:W-:Y:S05]  /*05a0*/  @P2 BRA `(.L_x_4) ;  /* 0xfffffffc007c2947 */ /* 0x000fea000383ffff */
.L_x_0:
[----:B------:R-:W-:-:S13]  /*05b0*/  ISETP.GE.U32.AND P1, PT, R12, 0x3, PT ;  /* 0x000000030c00780c */ /* 0x000fda0003f26070 */
[----:B------:R-:W-:Y:S05]  /*05c0*/  @!P1 EXIT ;  /* 0x000000000000994d */ /* 0x000fea0003800000 */
[----:B------:R-:W0:Y:S01]  /*05d0*/  LDC.64 R4, c[0x0][0x380] ;  /* 0x0000e000ff047b82 */ /* 0x000e220000000a00 */
[----:B------:R-:W-:-:S07]  /*05e0*/  ISETP.GT.U32.AND P2, PT, R11, 0x5, PT ;  /* 0x000000050b00780c */ /* 0x000fce0003f44070 */
[----:B------:R-:W1:Y:S06]  /*05f0*/  LDC.64 R6, c[0x0][0x388] ;  /* 0x0000e200ff067b82 */ /* 0x000e6c0000000a00 */
.L_x_20:
[----:B0-----:R-:W-:-:S05]  /*0600*/  IMAD.WIDE R12, R9, 0x4, R4 ;  /* 0x00000004090c7825 */ /* 0x001fca00078e0204 */
[----:B--23--:R-:W2:Y:S04]  /*0610*/  LDG.E R15, desc[UR6][R12.64] ;  /* 0x000000060c0f7981 */ /* 0x00cea8000c1e1900 */
[----:B--2---:R0:W-:Y:S01]  /*0620*/  STS [R0+0xc], R15 ;  /* 0x00000c0f00007388 */ /* 0x0041e20000000800 */
[----:B------:R-:W-:Y:S05]  /*0630*/  @P2 BRA `(.L_x_5) ;  /* 0x0000000000182947 */ /* 0x000fea0003800000 */
[----:B------:R-:W-:Y:S01]  /*0640*/  BSSY.RECONVERGENT B0, `(.L_x_6) ;  /* 0x0000004000007945 */ /* 0x000fe20003800200 */
[----:B0-----:R-:W-:-:S03]  /*0650*/  HFMA2 R15, -RZ, RZ, 0, 0 ;  /* 0x00000000ff0f7431 */ /* 0x001fc600000001ff */
[----:B------:R-:W-:Y:S05]  /*0660*/  @!P0 BRA `(.L_x_7) ;  /* 0x0000000000048947 */ /* 0x000fea0003800000 */
[----:B------:R0:W5:Y:S02]  /*0670*/  LDG.E R15, desc[UR6][R2.64] ;  /* 0x00000006020f7981 */ /* 0x000164000c1e1900 */
.L_x_7:
[----:B------:R-:W-:Y:S05]  /*0680*/  BSYNC.RECONVERGENT B0 ;  /* 0x0000000000007941 */ /* 0x000fea0003800200 */
.L_x_6:
[----:B-----5:R2:W-:Y:S02]  /*0690*/  STS [R8], R15 ;  /* 0x0000000f08007388 */ /* 0x0205e40000000800 */
.L_x_5:
[----:B------:R-:W-:Y:S05]  /*06a0*/  WARPSYNC.ALL ;  /* 0x0000000000007948 */ /* 0x000fea0003800000 */
[----:B------:R-:W-:Y:S01]  /*06b0*/  BAR.SYNC.DEFER_BLOCKING 0x0 ;  /* 0x0000000000007b1d */ /* 0x000fe20000010000 */
[----:B------:R-:W-:-:S05]  /*06c0*/  IMAD.WIDE R12, R10, 0x4, R12 ;  /* 0x000000040a0c7825 */ /* 0x000fca00078e020c */
        /* <DEDUP_REMOVED lines=13> */
[----:B------:R-:W-:-:S04]  /*07a0*/  IMAD.WIDE R14, R9, 0x4, R6 ;  /* 0x00000004090e7825 */ /* 0x000fc800078e0206 */
[----:B------:R-:W-:-:S05]  /*07b0*/  FADD R23, R23, R16 ;  /* 0x0000001017177221 */ /* 0x000fca0000000000 */
[----:B------:R0:W-:Y:S01]  /*07c0*/  STG.E desc[UR6][R14.64], R23 ;  /* 0x000000170e007986 */ /* 0x0001e2000c101906 */
[----:B------:R-:W-:Y:S06]  /*07d0*/  BAR.SYNC.DEFER_BLOCKING 0x0 ;  /* 0x0000000000007b1d */ /* 0x000fec0000010000 */
[----:B------:R-:W2:Y:S01]  /*07e0*/  LDG.E R17, desc[UR6][R12.64] ;  /* 0x000000060c117981 */ /* 0x000ea2000c1e1900 */
[----:B------:R-:W-:Y:S01]  /*07f0*/  ISETP.GT.U32.AND P2, PT, R11, 0x5, PT ;  /* 0x000000050b00780c */ /* 0x000fe20003f44070 */
[----:B------:R-:W-:Y:S02]  /*0800*/  BSSY.RECONVERGENT B0, `(.L_x_8) ;  /* 0x0000009000007945 */ /* 0x000fe40003800200 */
[----:B--2---:R0:W-:Y:S10]  /*0810*/  STS [R0+0xc], R17 ;  /* 0x00000c1100007388 */ /* 0x0041f40000000800 */
[----:B------:R-:W-:Y:S05]  /*0820*/  @P2 BRA `(.L_x_9) ;  /* 0x0000000000182947 */ /* 0x000fea0003800000 */
[----:B------:R-:W-:Y:S01]  /*0830*/  BSSY.RECONVERGENT B1, `(.L_x_10) ;  /* 0x0000004000017945 */ /* 0x000fe20003800200 */
[----:B0-----:R-:W-:-:S03]  /*0840*/  MOV R17, RZ ;  /* 0x000000ff00117202 */ /* 0x001fc60000000f00 */
[----:B------:R-:W-:Y:S05]  /*0850*/  @!P0 BRA `(.L_x_11) ;  /* 0x0000000000048947 */ /* 0x000fea0003800000 */
[----:B------:R0:W5:Y:S02]  /*0860*/  LDG.E R17, desc[UR6][R2.64] ;  /* 0x0000000602117981 */ /* 0x000164000c1e1900 */
.L_x_11:
[----:B------:R-:W-:Y:S05]  /*0870*/  BSYNC.RECONVERGENT B1 ;  /* 0x0000000000017941 */ /* 0x000fea0003800200 */
.L_x_10:
[----:B-----5:R1:W-:Y:S02]  /*0880*/  STS [R8], R17 ;  /* 0x0000001108007388 */ /* 0x0203e40000000800 */
.L_x_9:
[----:B------:R-:W-:Y:S05]  /*0890*/  BSYNC.RECONVERGENT B0 ;  /* 0x0000000000007941 */ /* 0x000fea0003800200 */
.L_x_8:
[----:B------:R-:W-:Y:S01]  /*08a0*/  BAR.SYNC.DEFER_BLOCKING 0x0 ;  /* 0x0000000000007b1d */ /* 0x000fe20000010000 */
[----:B0-----:R-:W-:-:S04]  /*08b0*/  IMAD.WIDE R14, R10, 0x4, R14 ;  /* 0x000000040a0e7825 */ /* 0x001fc800078e020e */
[----:B------:R-:W-:Y:S01]  /*08c0*/  IMAD.WIDE R12, R10, 0x4, R12 ;  /* 0x000000040a0c7825 */ /* 0x000fe200078e020c */
[----:B-1----:R-:W0:Y:S04]  /*08d0*/  LDS R17, [R0] ;  /* 0x0000000000117984 */ /* 0x002e280000000800 */
[----:B------:R-:W1:Y:S04]  /*08e0*/  LDS R18, [R0+0x4] ;  /* 0x0000040000127984 */ /* 0x000e680000000800 */
[----:B------:R-:W2:Y:S04]  /*08f0*/  LDS R20, [R0+0x8] ;  /* 0x0000080000147984 */ /* 0x000ea80000000800 */
[----:B------:R-:W3:Y:S04]  /*0900*/  LDS R22, [R0+0xc] ;  /* 0x00000c0000167984 */ /* 0x000ee80000000800 */
[----:B------:R-:W4:Y:S04]  /*0910*/  LDS R24, [R0+0x10] ;  /* 0x0000100000187984 */ /* 0x000f280000000800 */
[----:B------:R-:W5:Y:S04]  /*0920*/  LDS R26, [R0+0x14] ;  /* 0x00001400001a7984 */ /* 0x000f680000000800 */
[----:B------:R-:W5:Y:S01]  /*0930*/  LDS R16, [R0+0x18] ;  /* 0x0000180000107984 */ /* 0x000f620000000800 */
[----:B0-----:R-:W-:-:S04]  /*0940*/  FADD R17, RZ, R17 ;  /* 0x00000011ff117221 */ /* 0x001fc80000000000 */
[----:B-1----:R-:W-:-:S04]  /*0950*/  FADD R17, R17, R18 ;  /* 0x0000001211117221 */ /* 0x002fc80000000000 */
[----:B--2---:R-:W-:-:S04]  /*0960*/  FADD R17, R17, R20 ;  /* 0x0000001411117221 */ /* 0x004fc80000000000 */
[----:B---3--:R-:W-:-:S04]  /*0970*/  FADD R17, R17, R22 ;  /* 0x0000001611117221 */ /* 0x008fc80000000000 */
[----:B----4-:R-:W-:-:S04]  /*0980*/  FADD R17, R17, R24 ;  /* 0x0000001811117221 */ /* 0x010fc80000000000 */
[----:B-----5:R-:W-:-:S04]  /*0990*/  FADD R17, R17, R26 ;  /* 0x0000001a11117221 */ /* 0x020fc80000000000 */
[----:B------:R-:W-:-:S05]  /*09a0*/  FADD R17, R17, R16 ;  /* 0x0000001011117221 */ /* 0x000fca0000000000 */
[----:B------:R0:W-:Y:S01]  /*09b0*/  STG.E desc[UR6][R14.64], R17 ;  /* 0x000000110e007986 */ /* 0x0001e2000c101906 */
[----:B------:R-:W-:Y:S06]  /*09c0*/  BAR.SYNC.DEFER_BLOCKING 0x0 ;  /* 0x0000000000007b1d */ /* 0x000fec0000010000 */
[----:B------:R-:W2:Y:S01]  /*09d0*/  LDG.E R19, desc[UR6][R12.64] ;  /* 0x000000060c137981 */ /* 0x000ea2000c1e1900 */
[----:B------:R-:W-:Y:S03]  /*09e0*/  BSSY.RECONVERGENT B0, `(.L_x_12) ;  /* 0x0000009000007945 */ /* 0x000fe60003800200 */
[----:B--2---:R0:W-:Y:S01]  /*09f0*/  STS [R0+0xc], R19 ;  /* 0x00000c1300007388 */ /* 0x0041e20000000800 */
[----:B------:R-:W-:Y:S05]  /*0a00*/  @P2 BRA `(.L_x_13) ;  /* 0x0000000000182947 */ /* 0x000fea0003800000 */
[----:B------:R-:W-:Y:S01]  /*0a10*/  BSSY.RECONVERGENT B1, `(.L_x_14) ;  /* 0x0000004000017945 */ /* 0x000fe20003800200 */
[----:B0-----:R-:W-:-:S03]  /*0a20*/  HFMA2 R17, -RZ, RZ, 0, 0 ;  /* 0x00000000ff117431 */ /* 0x001fc600000001ff */
[----:B------:R-:W-:Y:S05]  /*0a30*/  @!P0 BRA `(.L_x_15) ;  /* 0x0000000000048947 */ /* 0x000fea0003800000 */
[----:B------:R0:W5:Y:S02]  /*0a40*/  LDG.E R17, desc[UR6][R2.64] ;  /* 0x0000000602117981 */ /* 0x000164000c1e1900 */
.L_x_15:
[----:B------:R-:W-:Y:S05]  /*0a50*/  BSYNC.RECONVERGENT B1 ;  /* 0x0000000000017941 */ /* 0x000fea0003800200 */
.L_x_14:
[----:B-----5:R1:W-:Y:S02]  /*0a60*/  STS [R8], R17 ;  /* 0x0000001108007388 */ /* 0x0203e40000000800 */
.L_x_13:
[----:B------:R-:W-:Y:S05]  /*0a70*/  BSYNC.RECONVERGENT B0 ;  /* 0x0000000000007941 */ /* 0x000fea0003800200 */
.L_x_12:
        /* <DEDUP_REMOVED lines=24> */
[----:B0-----:R-:W-:-:S03]  /*0c00*/  MOV R13, RZ ;  /* 0x000000ff000d7202 */ /* 0x001fc60000000f00 */
[----:B------:R-:W-:Y:S05]  /*0c10*/  @!P0 BRA `(.L_x_19) ;  /* 0x0000000000048947 */ /* 0x000fea0003800000 */
[----:B------:R0:W5:Y:S02]  /*0c20*/  LDG.E R13, desc[UR6][R2.64] ;  /* 0x00000006020d7981 */ /* 0x000164000c1e1900 */
.L_x_19:
[----:B------:R-:W-:Y:S05]  /*0c30*/  BSYNC.RECONVERGENT B1 ;  /* 0x0000000000017941 */ /* 0x000fea0003800200 */
.L_x_18:
[----:B-----5:R1:W-:Y:S02]  /*0c40*/  STS [R8], R13 ;  /* 0x0000000d08007388 */ /* 0x0203e40000000800 */
.L_x_17:
[----:B------:R-:W-:Y:S05]  /*0c50*/  BSYNC.RECONVERGENT B0 ;  /* 0x0000000000007941 */ /* 0x000fea0003800200 */
.L_x_16:
[----:B------:R-:W-:Y:S01]  /*0c60*/  BAR.SYNC.DEFER_BLOCKING 0x0 ;  /* 0x0000000000007b1d */ /* 0x000fe20000010000 */
[C---:B------:R-:W-:Y:S01]  /*0c70*/  LEA R9, R10.reuse, R9, 0x2 ;  /* 0x000000090a097211 */ /* 0x040fe200078e10ff */
[----:B0-----:R-:W-:-:S03]  /*0c80*/  IMAD.WIDE R14, R10, 0x4, R14 ;  /* 0x000000040a0e7825 */ /* 0x001fc600078e020e */
[----:B------:R-:W-:Y:S01]  /*0c90*/  ISETP.GE.AND P1, PT, R9, UR9, PT ;  /* 0x0000000909007c0c */ /* 0x000fe2000bf26270 */
[----:B------:R-:W0:Y:S04]  /*0ca0*/  LDS R12, [R0] ;  /* 0x00000000000c7984 */ /* 0x000e280000000800 */
[----:B-1----:R-:W1:Y:S04]  /*0cb0*/  LDS R13, [R0+0x4] ;  /* 0x00000400000d7984 */ /* 0x002e680000000800 */
        /* <DEDUP_REMOVED lines=14> */
[----:B------:R-:W-:Y:S05]  /*0da0*/  @!P1 BRA `(.L_x_20) ;  /* 0xfffffff800149947 */ /* 0x000fea000383ffff */
[----:B------:R-:W-:Y:S05]  /*0db0*/  EXIT ;  /* 0x000000000000794d */ /* 0x000fea0003800000 */
.L_x_21:
[----:B------:R-:W-:-:S00]  /*0dc0*/  BRA `(.L_x_21) ;  /* 0xfffffffc00fc7947 */ /* 0x000fc0000383ffff */
[----:B------:R-:W-:-:S00]  /*0dd0*/  NOP ;  /* 0x0000000000007918 */ /* 0x000fc00000000000 */
        /* <DEDUP_REMOVED lines=10> */
.L_x_22:


//--------------------- .nv.shared._Z10stencil_1dPfS_i --------------------------
	.section	.nv.shared._Z10stencil_1dPfS_i,"aw",@nobits
	.sectionflags	@""
	.align	4
.nv.shared._Z10stencil_1dPfS_i:
	.zero		3096


//--------------------- .nv.shared.reserved.0     --------------------------
	.section	.nv.shared.reserved.0,"aw",@nobits
	.weak		__nv_reservedSMEM_offset_0_alias
	.size		__nv_reservedSMEM_offset_0_alias, 0, 64
	.other		__nv_reservedSMEM_offset_0_alias,@"STO_CUDA_RESERVED_SHARED STV_DEFAULT"
__nv_reservedSMEM_offset_0_alias:
	.zero		0
	.zero		64


//--------------------- .nv.constant0._Z10stencil_1dPfS_i --------------------------
	.section	.nv.constant0._Z10stencil_1dPfS_i,"a",@progbits
	.sectionflags	@""
	.align	4
.nv.constant0._Z10stencil_1dPfS_i:
	.zero		916


//--------------------- SYMBOLS --------------------------

	.type		.nv.reservedSmem.offset0,@object
	.size		.nv.reservedSmem.offset0,0x4
	.type		.nv.reservedSmem.cap,@object
	.size		.nv.reservedSmem.cap,0x4
